	.headerflags	@"EF_CUDA_TEXMODE_UNIFIED EF_CUDA_64BIT_ADDRESS EF_CUDA_ACCELERATORS EF_CUDA_SM90 EF_CUDA_VIRTUAL_SM(EF_CUDA_SM90)"
	.elftype	@"ET_EXEC"


//--------------------- .nv.info                  --------------------------
	.section	.nv.info,"",@"SHT_CUDA_INFO"
	.align	4


	//----- nvinfo : EIATTR_REGCOUNT
	.align		4
        /*0000*/ 	.byte	0x04, 0x2f
        /*0002*/ 	.short	(.L_3 - .L_2)
	.align		4
.L_2:
        /*0004*/ 	.word	index@(triton_poi_fused__native_batch_norm_legit_no_training_convolution_leaky_relu_1)
        /*0008*/ 	.word	0x00000016


	//----- nvinfo : EIATTR_MIN_STACK_SIZE
	.align		4
.L_3:
        /*000c*/ 	.byte	0x04, 0x12
        /*000e*/ 	.short	(.L_5 - .L_4)
	.align		4
.L_4:
        /*0010*/ 	.word	index@(triton_poi_fused__native_batch_norm_legit_no_training_convolution_leaky_relu_1)
        /*0014*/ 	.word	0x00000000


	//----- nvinfo : EIATTR_FRAME_SIZE
	.align		4
.L_5:
        /*0018*/ 	.byte	0x04, 0x11
        /*001a*/ 	.short	(.L_7 - .L_6)
	.align		4
.L_6:
        /*001c*/ 	.word	index@(triton_poi_fused__native_batch_norm_legit_no_training_convolution_leaky_relu_1)
        /*0020*/ 	.word	0x00000000


	//----- nvinfo : EIATTR_MIN_STACK_SIZE
	.align		4
.L_7:
        /*0024*/ 	.byte	0x04, 0x12
        /*0026*/ 	.short	(.L_9 - .L_8)
	.align		4
.L_8:
        /*0028*/ 	.word	index@(triton_poi_fused__native_batch_norm_legit_no_training_convolution_leaky_relu_1)
        /*002c*/ 	.word	0x00000000
.L_9:


//--------------------- .nv.info.triton_poi_fused__native_batch_norm_legit_no_training_convolution_leaky_relu_1 --------------------------
	.section	.nv.info.triton_poi_fused__native_batch_norm_legit_no_training_convolution_leaky_relu_1,"",@"SHT_CUDA_INFO"
	.sectionflags	@""
	.align	4


	//----- nvinfo : EIATTR_CUDA_API_VERSION
	.align		4
        /*0000*/ 	.byte	0x04, 0x37
        /*0002*/ 	.short	(.L_11 - .L_10)
.L_10:
        /*0004*/ 	.word	0x0000007c


	//----- nvinfo : EIATTR_KPARAM_INFO
	.align		4
.L_11:
        /*0008*/ 	.byte	0x04, 0x17
        /*000a*/ 	.short	(.L_13 - .L_12)
.L_12:
        /*000c*/ 	.word	0x00000000
        /*0010*/ 	.short	0x0007
        /*0012*/ 	.short	0x0038
        /*0014*/ 	.byte	0x00, 0xf0, 0x11, 0x00


	//----- nvinfo : EIATTR_KPARAM_INFO
	.align		4
.L_13:
        /*0018*/ 	.byte	0x04, 0x17
        /*001a*/ 	.short	(.L_15 - .L_14)
.L_14:
        /*001c*/ 	.word	0x00000000
        /*0020*/ 	.short	0x0006
        /*0022*/ 	.short	0x0030
        /*0024*/ 	.byte	0x00, 0xf4, 0x21, 0x00


	//----- nvinfo : EIATTR_KPARAM_INFO
	.align		4
.L_15:
        /*0028*/ 	.byte	0x04, 0x17
        /*002a*/ 	.short	(.L_17 - .L_16)
.L_16:
        /*002c*/ 	.word	0x00000000
        /*0030*/ 	.short	0x0005
        /*0032*/ 	.short	0x0028
        /*0034*/ 	.byte	0x00, 0xf4, 0x21, 0x00


	//----- nvinfo : EIATTR_KPARAM_INFO
	.align		4
.L_17:
        /*0038*/ 	.byte	0x04, 0x17
        /*003a*/ 	.short	(.L_19 - .L_18)
.L_18:
        /*003c*/ 	.word	0x00000000
        /*0040*/ 	.short	0x0004
        /*0042*/ 	.short	0x0020
        /*0044*/ 	.byte	0x00, 0xf4, 0x21, 0x00


	//----- nvinfo : EIATTR_KPARAM_INFO
	.align		4
.L_19:
        /*0048*/ 	.byte	0x04, 0x17
        /*004a*/ 	.short	(.L_21 - .L_20)
.L_20:
        /*004c*/ 	.word	0x00000000
        /*0050*/ 	.short	0x0003
        /*0052*/ 	.short	0x0018
        /*0054*/ 	.byte	0x00, 0xf4, 0x21, 0x00


	//----- nvinfo : EIATTR_KPARAM_INFO
	.align		4
.L_21:
        /*0058*/ 	.byte	0x04, 0x17
        /*005a*/ 	.short	(.L_23 - .L_22)
.L_22:
        /*005c*/ 	.word	0x00000000
        /*0060*/ 	.short	0x0002
        /*0062*/ 	.short	0x0010
        /*0064*/ 	.byte	0x00, 0xf4, 0x21, 0x00


	//----- nvinfo : EIATTR_KPARAM_INFO
	.align		4
.L_23:
        /*0068*/ 	.byte	0x04, 0x17
        /*006a*/ 	.short	(.L_25 - .L_24)
.L_24:
        /*006c*/ 	.word	0x00000000
        /*0070*/ 	.short	0x0001
        /*0072*/ 	.short	0x0008
        /*0074*/ 	.byte	0x00, 0xf4, 0x21, 0x00


	//----- nvinfo : EIATTR_KPARAM_INFO
	.align		4
.L_25:
        /*0078*/ 	.byte	0x04, 0x17
        /*007a*/ 	.short	(.L_27 - .L_26)
.L_26:
        /*007c*/ 	.word	0x00000000
        /*0080*/ 	.short	0x0000
        /*0082*/ 	.short	0x0000
        /*0084*/ 	.byte	0x00, 0xf4, 0x21, 0x00


	//----- nvinfo : EIATTR_SPARSE_MMA_MASK
	.align		4
.L_27:
        /*0088*/ 	.byte	0x03, 0x50
        /*008a*/ 	.short	0x0000


	//----- nvinfo : EIATTR_MAXREG_COUNT
	.align		4
        /*008c*/ 	.byte	0x03, 0x1b
        /*008e*/ 	.short	0x00ff


	//----- nvinfo : EIATTR_EXIT_INSTR_OFFSETS
	.align		4
        /*0090*/ 	.byte	0x04, 0x1c
        /*0092*/ 	.short	(.L_29 - .L_28)


	//   ....[0]....
.L_28:
        /*0094*/ 	.word	0x00000370


	//   ....[1]....
        /*0098*/ 	.word	0x00000390


	//----- nvinfo : EIATTR_REQNTID
	.align		4
.L_29:
        /*009c*/ 	.byte	0x04, 0x10
        /*009e*/ 	.short	(.L_31 - .L_30)
.L_30:
        /*00a0*/ 	.word	0x00000080
        /*00a4*/ 	.word	0x00000001
        /*00a8*/ 	.word	0x00000001


	//----- nvinfo : EIATTR_CBANK_PARAM_SIZE
	.align		4
.L_31:
        /*00ac*/ 	.byte	0x03, 0x19
        /*00ae*/ 	.short	0x003c


	//----- nvinfo : EIATTR_PARAM_CBANK
	.align		4
        /*00b0*/ 	.byte	0x04, 0x0a
        /*00b2*/ 	.short	(.L_33 - .L_32)
	.align		4
.L_32:
        /*00b4*/ 	.word	index@(.nv.constant0.triton_poi_fused__native_batch_norm_legit_no_training_convolution_leaky_relu_1)
        /*00b8*/ 	.short	0x0210
        /*00ba*/ 	.short	0x003c


	//----- nvinfo : EIATTR_SW_WAR
	.align		4
.L_33:
        /*00bc*/ 	.byte	0x04, 0x36
        /*00be*/ 	.short	(.L_35 - .L_34)
.L_34:
        /*00c0*/ 	.word	0x00000008
.L_35:


//--------------------- .nv.callgraph             --------------------------
	.section	.nv.callgraph,"",@"SHT_CUDA_CALLGRAPH"
	.align	4
	.sectionentsize	8
	.align		4
        /*0000*/ 	.word	0x00000000
	.align		4
        /*0004*/ 	.word	0xffffffff
	.align		4
        /*0008*/ 	.word	0x00000000
	.align		4
        /*000c*/ 	.word	0xfffffffe
	.align		4
        /*0010*/ 	.word	0x00000000
	.align		4
        /*0014*/ 	.word	0xfffffffd
	.align		4
        /*0018*/ 	.word	0x00000000
	.align		4
        /*001c*/ 	.word	0xfffffffc


//--------------------- .nv.constant4             --------------------------
	.section	.nv.constant4,"a",@progbits
	.align	8
	.align		8
.nv.constant4:
        /*0000*/ 	.dword	_$_str
	.align		8
        /*0008*/ 	.dword	_$_str_$_2


//--------------------- .text.triton_poi_fused__native_batch_norm_legit_no_training_convolution_leaky_relu_1 --------------------------
	.section	.text.triton_poi_fused__native_batch_norm_legit_no_training_convolution_leaky_relu_1,"ax",@progbits
	.align	128
        .global         triton_poi_fused__native_batch_norm_legit_no_training_convolution_leaky_relu_1
        .type           triton_poi_fused__native_batch_norm_legit_no_training_convolution_leaky_relu_1,@function
        .size           triton_poi_fused__native_batch_norm_legit_no_training_convolution_leaky_relu_1,(.L_x_1 - triton_poi_fused__native_batch_norm_legit_no_training_convolution_leaky_relu_1)
        .other          triton_poi_fused__native_batch_norm_legit_no_training_convolution_leaky_relu_1,@"STO_CUDA_ENTRY STV_DEFAULT"
triton_poi_fused__native_batch_norm_legit_no_training_convolution_leaky_relu_1:
.text.triton_poi_fused__native_batch_norm_legit_no_training_convolution_leaky_relu_1:
[----:B------:R-:W0:Y:S01]  /*0000*/  LDC R1, c[0x0][0x28] ;  /* 0x00000a00ff017b82 */ /* 0x000e220000000800 */
[----:B------:R-:W1:Y:S07]  /*0010*/  S2R R0, SR_TID.X ;  /* 0x0000000000007919 */ /* 0x000e6e0000002100 */
[----:B------:R-:W2:Y:S01]  /*0020*/  LDC.64 R12, c[0x0][0x230] ;  /* 0x00008c00ff0c7b82 */ /* 0x000ea20000000a00 */
[----:B------:R-:W-:Y:S01]  /*0030*/  CS2R R4, SRZ ;  /* 0x0000000000047805 */ /* 0x000fe2000001ff00 */
[----:B------:R-:W-:Y:S01]  /*0040*/  ULDC.64 UR4, c[0x0][0x208] ;  /* 0x0000820000047ab9 */ /* 0x000fe20000000a00 */
[----:B------:R-:W3:Y:S05]  /*0050*/  S2R R3, SR_CTAID.X ;  /* 0x0000000000037919 */ /* 0x000eea0000002500 */
[----:B------:R-:W4:Y:S08]  /*0060*/  LDC.64 R10, c[0x0][0x220] ;  /* 0x00008800ff0a7b82 */ /* 0x000f300000000a00 */
[----:B------:R-:W5:Y:S08]  /*0070*/  LDC.64 R14, c[0x0][0x228] ;  /* 0x00008a00ff0e7b82 */ /* 0x000f700000000a00 */
[----:B------:R-:W4:Y:S01]  /*0080*/  LDC.64 R16, c[0x0][0x238] ;  /* 0x00008e00ff107b82 */ /* 0x000f220000000a00 */
[----:B-1----:R-:W-:-:S07]  /*0090*/  LOP3.LUT R0, R0, 0x7f, RZ, 0xc0, !PT ;  /* 0x0000007f00007812 */ /* 0x002fce00078ec0ff */
[----:B------:R-:W1:Y:S01]  /*00a0*/  LDC.64 R6, c[0x0][0x240] ;  /* 0x00009000ff067b82 */ /* 0x000e620000000a00 */
[----:B---3--:R-:W-:-:S04]  /*00b0*/  LEA R0, R3, R0, 0x7 ;  /* 0x0000000003007211 */ /* 0x008fc800078e38ff */
[C---:B------:R-:W-:Y:S01]  /*00c0*/  ISETP.GE.AND P0, PT, R0.reuse, 0x90, PT ;  /* 0x000000900000780c */ /* 0x040fe20003f06270 */
[----:B------:R-:W-:-:S05]  /*00d0*/  IMAD.HI R2, R0, 0x38e38e39, RZ ;  /* 0x38e38e3900027827 */ /* 0x000fca00078e02ff */
[----:B------:R-:W-:-:S04]  /*00e0*/  SHF.R.S32.HI R3, RZ, 0x1, R2 ;  /* 0x00000001ff037819 */ /* 0x000fc80000011402 */
[----:B------:R-:W-:-:S04]  /*00f0*/  LEA.HI R3, R2, R3, RZ, 0x1 ;  /* 0x0000000302037211 */ /* 0x000fc800078f08ff */
[----:B------:R-:W-:-:S04]  /*0100*/  SHF.R.S32.HI R2, RZ, 0x1f, R3 ;  /* 0x0000001fff027819 */ /* 0x000fc80000011403 */
[----:B------:R-:W-:-:S04]  /*0110*/  LEA.HI R2, R2, R3, RZ, 0x2 ;  /* 0x0000000302027211 */ /* 0x000fc800078f10ff */
[----:B------:R-:W-:-:S04]  /*0120*/  LOP3.LUT R2, R2, 0xfffffffc, RZ, 0xc0, !PT ;  /* 0xfffffffc02027812 */ /* 0x000fc800078ec0ff */
[----:B------:R-:W-:Y:S02]  /*0130*/  IADD3 R19, R3, -R2, RZ ;  /* 0x8000000203137210 */ /* 0x000fe40007ffe0ff */
[----:B------:R-:W3:Y:S03]  /*0140*/  LDC.64 R2, c[0x0][0x210] ;  /* 0x00008400ff027b82 */ /* 0x000ee60000000a00 */
[----:B--2---:R-:W-:-:S05]  /*0150*/  IMAD.WIDE R12, R19, 0x4, R12 ;  /* 0x00000004130c7825 */ /* 0x004fca00078e020c */
[----:B------:R5:W2:Y:S01]  /*0160*/  @!P0 LDG.E.EL R4, desc[UR4][R12.64] ;  /* 0x000000040c048981 */ /* 0x000aa2000c2e1900 */
[----:B------:R-:W-:Y:S01]  /*0170*/  CS2R R8, SRZ ;  /* 0x0000000000087805 */ /* 0x000fe2000001ff00 */
[----:B----4-:R-:W-:-:S05]  /*0180*/  IMAD.WIDE R10, R19, 0x4, R10 ;  /* 0x00000004130a7825 */ /* 0x010fca00078e020a */
[----:B------:R4:W2:Y:S01]  /*0190*/  @!P0 LDG.E.EL R5, desc[UR4][R10.64] ;  /* 0x000000040a058981 */ /* 0x0008a2000c2e1900 */
[----:B-----5:R-:W-:-:S04]  /*01a0*/  IMAD.WIDE R12, R19, 0x4, R14 ;  /* 0x00000004130c7825 */ /* 0x020fc800078e020e */
[----:B---3--:R-:W-:Y:S01]  /*01b0*/  IMAD.WIDE R2, R0, 0x4, R2 ;  /* 0x0000000400027825 */ /* 0x008fe200078e0202 */
[----:B------:R-:W3:Y:S04]  /*01c0*/  @!P0 LDG.E.EL R9, desc[UR4][R12.64] ;  /* 0x000000040c098981 */ /* 0x000ee8000c2e1900 */
[----:B------:R-:W5:Y:S01]  /*01d0*/  @!P0 LDG.E R8, desc[UR4][R2.64] ;  /* 0x0000000402088981 */ /* 0x000f62000c1e1900 */
[----:B0-----:R-:W-:Y:S01]  /*01e0*/  IMAD.WIDE R14, R19, 0x4, R16 ;  /* 0x00000004130e7825 */ /* 0x001fe200078e0210 */
[----:B------:R-:W-:-:S03]  /*01f0*/  CS2R R16, SRZ ;  /* 0x0000000000107805 */ /* 0x000fc6000001ff00 */
[----:B-1----:R-:W-:-:S03]  /*0200*/  IMAD.WIDE R6, R19, 0x4, R6 ;  /* 0x0000000413067825 */ /* 0x002fc600078e0206 */
[----:B------:R-:W3:Y:S04]  /*0210*/  @!P0 LDG.E.EL R16, desc[UR4][R14.64] ;  /* 0x000000040e108981 */ /* 0x000ee8000c2e1900 */
[----:B------:R0:W3:Y:S01]  /*0220*/  @!P0 LDG.E.EL R17, desc[UR4][R6.64] ;  /* 0x0000000406118981 */ /* 0x0000e2000c2e1900 */
[----:B----4-:R-:W-:Y:S01]  /*0230*/  HFMA2.MMA R11, -RZ, RZ, 1.625, 0 ;  /* 0x3e800000ff0b7435 */ /* 0x010fe200000001ff */
[----:B--2---:R-:W-:-:S04]  /*0240*/  FADD R4, R4, 9.9999997473787516356e-06 ;  /* 0x3727c5ac04047421 */ /* 0x004fc80000000000 */
[----:B------:R-:W1:Y:S02]  /*0250*/  MUFU.SQRT R18, R4 ;  /* 0x0000000400127308 */ /* 0x000e640000002000 */
[C---:B-1----:R-:W-:Y:S02]  /*0260*/  FSETP.GT.AND P1, PT, R18.reuse, 8.50705917302346158658e+37, PT ;  /* 0x7e8000001200780b */ /* 0x042fe40003f24000 */
[----:B------:R-:W-:-:S11]  /*0270*/  FSETP.GEU.AND P2, PT, R18, 1.175494350822287508e-38, PT ;  /* 0x008000001200780b */ /* 0x000fd60003f4e000 */
[----:B------:R-:W-:-:S04]  /*0280*/  @P1 FMUL R18, R18, 0.25 ;  /* 0x3e80000012121820 */ /* 0x000fc80000400000 */
[----:B------:R-:W-:-:S06]  /*0290*/  @!P2 FMUL R18, R18, 16777216 ;  /* 0x4b8000001212a820 */ /* 0x000fcc0000400000 */
[----:B------:R-:W0:Y:S01]  /*02a0*/  MUFU.RCP R18, R18 ;  /* 0x0000001200127308 */ /* 0x000e220000001000 */
[----:B------:R-:W-:Y:S01]  /*02b0*/  FSEL R11, R11, 1, P1 ;  /* 0x3f8000000b0b7808 */ /* 0x000fe20000800000 */
[----:B-----5:R-:W-:Y:S02]  /*02c0*/  FADD R8, R5, R8 ;  /* 0x0000000805087221 */ /* 0x020fe40000000000 */
[----:B------:R-:W1:Y:S02]  /*02d0*/  LDC.64 R4, c[0x0][0x218] ;  /* 0x00008600ff047b82 */ /* 0x000e640000000a00 */
[----:B------:R-:W-:Y:S01]  /*02e0*/  @!P2 FMUL R11, R11, 16777216 ;  /* 0x4b8000000b0ba820 */ /* 0x000fe20000400000 */
[----:B---3--:R-:W-:-:S03]  /*02f0*/  FADD R9, R8, -R9 ;  /* 0x8000000908097221 */ /* 0x008fc60000000000 */
[----:B0-----:R-:W-:-:S04]  /*0300*/  FMUL R6, R18, R11 ;  /* 0x0000000b12067220 */ /* 0x001fc80000400000 */
[----:B------:R-:W-:-:S04]  /*0310*/  FMUL R6, R9, R6 ;  /* 0x0000000609067220 */ /* 0x000fc80000400000 */
[----:B------:R-:W-:-:S05]  /*0320*/  FFMA R17, R6, R16, R17 ;  /* 0x0000001006117223 */ /* 0x000fca0000000011 */
[----:B------:R-:W-:Y:S01]  /*0330*/  FSETP.GT.AND P1, PT, R17, RZ, PT ;  /* 0x000000ff1100720b */ /* 0x000fe20003f24000 */
[----:B------:R0:W-:Y:S01]  /*0340*/  @!P0 STG.E desc[UR4][R2.64], R8 ;  /* 0x0000000802008986 */ /* 0x0001e2000c101904 */
[----:B-1----:R-:W-:-:S11]  /*0350*/  IMAD.WIDE R4, R0, 0x4, R4 ;  /* 0x0000000400047825 */ /* 0x002fd600078e0204 */
[----:B------:R-:W-:Y:S01]  /*0360*/  @!P1 FMUL R17, R17, 0.20000000298023223877 ;  /* 0x3e4ccccd11119820 */ /* 0x000fe20000400000 */
[----:B0-----:R-:W-:Y:S06]  /*0370*/  @P0 EXIT ;  /* 0x000000000000094d */ /* 0x001fec0003800000 */
[----:B------:R-:W-:Y:S01]  /*0380*/  STG.E desc[UR4][R4.64], R17 ;  /* 0x0000001104007986 */ /* 0x000fe2000c101904 */
[----:B------:R-:W-:Y:S05]  /*0390*/  EXIT ;  /* 0x000000000000794d */ /* 0x000fea0003800000 */
.L_x_0:
[----:B------:R-:W-:-:S00]  /*03a0*/  BRA `(.L_x_0) ;  /* 0xfffffffc00fc7947 */ /* 0x000fc0000383ffff */
[----:B------:R-:W-:-:S00]  /*03b0*/  NOP ;  /* 0x0000000000007918 */ /* 0x000fc00000000000 */
        /* <DEDUP_REMOVED lines=12> */
.L_x_1:


//--------------------- .nv.global.init           --------------------------
	.section	.nv.global.init,"aw",@progbits
.nv.global.init:
	.type		_$_str,@object
	.size		_$_str,(_$_str_$_2 - _$_str)
_$_str:
        /*0000*/ 	.byte	0x5f, 0x5f, 0x43, 0x55, 0x44, 0x41, 0x5f, 0x46, 0x54, 0x5a, 0x00
	.type		_$_str_$_2,@object
	.size		_$_str_$_2,(.L_1 - _$_str_$_2)
_$_str_$_2:
        /*000b*/ 	.byte	0x5f, 0x5f, 0x43, 0x55, 0x44, 0x41, 0x5f, 0x50, 0x52, 0x45, 0x43, 0x5f, 0x53, 0x51, 0x52, 0x54
        /*001b*/ 	.byte	0x00
.L_1:


//--------------------- .nv.constant0.triton_poi_fused__native_batch_norm_legit_no_training_convolution_leaky_relu_1 --------------------------
	.section	.nv.constant0.triton_poi_fused__native_batch_norm_legit_no_training_convolution_leaky_relu_1,"a",@progbits
	.sectionflags	@""
	.align	4
.nv.constant0.triton_poi_fused__native_batch_norm_legit_no_training_convolution_leaky_relu_1:
	.zero		588
